//
// Generated by NVIDIA NVVM Compiler
//
// Compiler Build ID: CL-36424714
// Cuda compilation tools, release 13.0, V13.0.88
// Based on NVVM 20.0.0
//

.version 9.0
.target sm_100
.address_size 64

	// .globl	_Z12stencilNaivePfS_i
// _ZZ13stencilSharedPfS_iE4TILE has been demoted

.visible .entry _Z12stencilNaivePfS_i(
	.param .u64 .ptr .align 1 _Z12stencilNaivePfS_i_param_0,
	.param .u64 .ptr .align 1 _Z12stencilNaivePfS_i_param_1,
	.param .u32 _Z12stencilNaivePfS_i_param_2
)
{
	.reg .pred 	%p<12>;
	.reg .b32 	%r<32>;
	.reg .b32 	%f<15>;
	.reg .b64 	%rd<16>;

	ld.param.u64 	%rd1, [_Z12stencilNaivePfS_i_param_0];
	ld.param.u64 	%rd2, [_Z12stencilNaivePfS_i_param_1];
	ld.param.u32 	%r5, [_Z12stencilNaivePfS_i_param_2];
	mov.u32 	%r6, %ctaid.x;
	mov.u32 	%r7, %ntid.x;
	mov.u32 	%r8, %tid.x;
	mad.lo.s32 	%r9, %r6, %r7, %r8;
	mov.u32 	%r10, %ctaid.y;
	mov.u32 	%r11, %ntid.y;
	mov.u32 	%r12, %tid.y;
	mad.lo.s32 	%r13, %r10, %r11, %r12;
	mov.u32 	%r14, %ctaid.z;
	mov.u32 	%r15, %ntid.z;
	mov.u32 	%r16, %tid.z;
	mad.lo.s32 	%r17, %r14, %r15, %r16;
	setp.lt.s32 	%p1, %r9, 1;
	add.s32 	%r18, %r5, -1;
	setp.ge.s32 	%p2, %r9, %r18;
	or.pred  	%p3, %p1, %p2;
	setp.eq.s32 	%p4, %r13, 0;
	or.pred  	%p5, %p4, %p3;
	setp.ge.s32 	%p6, %r13, %r18;
	or.pred  	%p7, %p5, %p6;
	setp.eq.s32 	%p8, %r17, 0;
	or.pred  	%p9, %p7, %p8;
	setp.ge.s32 	%p10, %r17, %r18;
	or.pred  	%p11, %p9, %p10;
	@%p11 bra 	$L__BB0_2;
	cvta.to.global.u64 	%rd3, %rd1;
	cvta.to.global.u64 	%rd4, %rd2;
	mul.lo.s32 	%r19, %r5, %r13;
	add.s32 	%r20, %r19, %r9;
	mul.lo.s32 	%r21, %r5, %r17;
	mul.lo.s32 	%r22, %r21, %r5;
	add.s32 	%r23, %r20, %r22;
	mul.wide.s32 	%rd5, %r23, 4;
	add.s64 	%rd6, %rd3, %rd5;
	ld.global.f32 	%f1, [%rd6];
	ld.global.f32 	%f2, [%rd6+-4];
	mul.f32 	%f3, %f2, 0f3F000000;
	fma.rn.f32 	%f4, %f1, 0f3F000000, %f3;
	ld.global.f32 	%f5, [%rd6+4];
	fma.rn.f32 	%f6, %f5, 0f3F000000, %f4;
	sub.s32 	%r24, %r19, %r5;
	add.s32 	%r25, %r24, %r9;
	add.s32 	%r26, %r25, %r22;
	mul.wide.s32 	%rd7, %r26, 4;
	add.s64 	%rd8, %rd3, %rd7;
	ld.global.f32 	%f7, [%rd8];
	fma.rn.f32 	%f8, %f7, 0f3F000000, %f6;
	mul.wide.s32 	%rd9, %r5, 4;
	add.s64 	%rd10, %rd6, %rd9;
	ld.global.f32 	%f9, [%rd10];
	fma.rn.f32 	%f10, %f9, 0f3F000000, %f8;
	sub.s32 	%r27, %r21, %r5;
	mad.lo.s32 	%r28, %r27, %r5, %r20;
	mul.wide.s32 	%rd11, %r28, 4;
	add.s64 	%rd12, %rd3, %rd11;
	ld.global.f32 	%f11, [%rd12];
	fma.rn.f32 	%f12, %f11, 0f3F000000, %f10;
	shl.b32 	%r29, %r5, 1;
	add.s32 	%r30, %r27, %r29;
	mad.lo.s32 	%r31, %r30, %r5, %r20;
	mul.wide.s32 	%rd13, %r31, 4;
	add.s64 	%rd14, %rd3, %rd13;
	ld.global.f32 	%f13, [%rd14];
	fma.rn.f32 	%f14, %f13, 0f3F000000, %f12;
	add.s64 	%rd15, %rd4, %rd5;
	st.global.f32 	[%rd15], %f14;
$L__BB0_2:
	ret;

}
	// .globl	_Z13stencilSharedPfS_i
.visible .entry _Z13stencilSharedPfS_i(
	.param .u64 .ptr .align 1 _Z13stencilSharedPfS_i_param_0,
	.param .u64 .ptr .align 1 _Z13stencilSharedPfS_i_param_1,
	.param .u32 _Z13stencilSharedPfS_i_param_2
)
{
	.reg .pred 	%p<37>;
	.reg .b32 	%r<28>;
	.reg .b32 	%f<16>;
	.reg .b64 	%rd<9>;
	// demoted variable
	.shared .align 4 .b8 _ZZ13stencilSharedPfS_iE4TILE[2048];
	ld.param.u64 	%rd1, [_Z13stencilSharedPfS_i_param_0];
	ld.param.u64 	%rd2, [_Z13stencilSharedPfS_i_param_1];
	ld.param.u32 	%r10, [_Z13stencilSharedPfS_i_param_2];
	mov.u32 	%r11, %ctaid.x;
	mov.u32 	%r12, %tid.x;
	add.s32 	%r1, %r12, -1;
	mad.lo.s32 	%r2, %r11, 6, %r1;
	mov.u32 	%r13, %ctaid.y;
	mov.u32 	%r3, %tid.y;
	mad.lo.s32 	%r4, %r13, 6, %r3;
	add.s32 	%r5, %r4, -1;
	setp.ne.s32 	%p1, %r4, 0;
	mov.u32 	%r14, %ctaid.z;
	mov.u32 	%r6, %tid.z;
	mad.lo.s32 	%r7, %r14, 6, %r6;
	add.s32 	%r8, %r7, -1;
	setp.ne.s32 	%p2, %r7, 0;
	setp.gt.s32 	%p3, %r2, -1;
	setp.lt.s32 	%p4, %r2, %r10;
	and.pred  	%p5, %p3, %p4;
	setp.le.s32 	%p6, %r4, %r10;
	and.pred  	%p7, %p1, %p6;
	and.pred  	%p9, %p5, %p7;
	setp.le.s32 	%p10, %r7, %r10;
	and.pred  	%p11, %p2, %p10;
	and.pred  	%p13, %p9, %p11;
	shl.b32 	%r15, %r6, 8;
	mov.u32 	%r16, _ZZ13stencilSharedPfS_iE4TILE;
	add.s32 	%r17, %r16, %r15;
	shl.b32 	%r18, %r3, 5;
	add.s32 	%r19, %r17, %r18;
	shl.b32 	%r20, %r12, 2;
	add.s32 	%r9, %r19, %r20;
	not.pred 	%p14, %p13;
	@%p14 bra 	$L__BB1_2;
	cvta.to.global.u64 	%rd3, %rd1;
	mad.lo.s32 	%r21, %r10, %r8, %r5;
	mad.lo.s32 	%r22, %r21, %r10, %r2;
	mul.wide.u32 	%rd4, %r22, 4;
	add.s64 	%rd5, %rd3, %rd4;
	ld.global.f32 	%f1, [%rd5];
	st.shared.f32 	[%r9], %f1;
$L__BB1_2:
	bar.sync 	0;
	setp.gt.s32 	%p15, %r2, 0;
	add.s32 	%r23, %r10, -1;
	setp.lt.s32 	%p16, %r2, %r23;
	and.pred  	%p17, %p15, %p16;
	setp.gt.u32 	%p18, %r4, 1;
	and.pred  	%p19, %p18, %p17;
	setp.lt.s32 	%p20, %r4, %r10;
	and.pred  	%p21, %p20, %p19;
	setp.gt.u32 	%p22, %r7, 1;
	setp.lt.s32 	%p23, %r7, %r10;
	and.pred  	%p24, %p22, %p23;
	and.pred  	%p26, %p21, %p24;
	not.pred 	%p27, %p26;
	@%p27 bra 	$L__BB1_5;
	setp.gt.u32 	%p28, %r1, 5;
	setp.eq.s32 	%p29, %r3, 0;
	setp.gt.u32 	%p30, %r3, 6;
	or.pred  	%p31, %p28, %p30;
	or.pred  	%p32, %p31, %p29;
	setp.eq.s32 	%p33, %r6, 0;
	or.pred  	%p34, %p33, %p32;
	setp.gt.u32 	%p35, %r6, 6;
	or.pred  	%p36, %p34, %p35;
	@%p36 bra 	$L__BB1_5;
	ld.shared.f32 	%f2, [%r9];
	ld.shared.f32 	%f3, [%r9+-4];
	mul.f32 	%f4, %f3, 0f3F000000;
	fma.rn.f32 	%f5, %f2, 0f3F000000, %f4;
	ld.shared.f32 	%f6, [%r9+4];
	fma.rn.f32 	%f7, %f6, 0f3F000000, %f5;
	ld.shared.f32 	%f8, [%r9+-32];
	fma.rn.f32 	%f9, %f8, 0f3F000000, %f7;
	ld.shared.f32 	%f10, [%r9+32];
	fma.rn.f32 	%f11, %f10, 0f3F000000, %f9;
	ld.shared.f32 	%f12, [%r9+-256];
	fma.rn.f32 	%f13, %f12, 0f3F000000, %f11;
	ld.shared.f32 	%f14, [%r9+256];
	fma.rn.f32 	%f15, %f14, 0f3F000000, %f13;
	mad.lo.s32 	%r26, %r10, %r8, %r5;
	mad.lo.s32 	%r27, %r26, %r10, %r2;
	cvta.to.global.u64 	%rd6, %rd2;
	mul.wide.u32 	%rd7, %r27, 4;
	add.s64 	%rd8, %rd6, %rd7;
	st.global.f32 	[%rd8], %f15;
$L__BB1_5:
	ret;

}


// ===== COMPILED SASS (sm_100) =====

	.target	sm_100

	.elftype	@"ET_EXEC"


//--------------------- .note.nv.tkinfo           --------------------------
	.section	.note.nv.tkinfo,"",@"SHT_NOTE"
	.sectionflags	@"SHF_NOTE_NV_TKINFO"
	.tkinfo
        /*0018*/ 	.word	0x00000002
        /*0030*/ 	.string	""
        /*0030*/ 	.string	"ptxas"
        /*0030*/ 	.string	"Cuda compilation tools, release 13.0, V13.0.88"
        /*0030*/ 	.string	"Build cuda_13.0.r13.0/compiler.36424714_0"
        /*0030*/ 	.string	"-arch sm_100 -m 64 "



//--------------------- .note.nv.cuinfo           --------------------------
	.section	.note.nv.cuinfo,"",@"SHT_NOTE"
	.sectionflags	@"SHF_NOTE_NV_CUINFO"
        /*0018*/ 	.short	0x0002
        /*001a*/ 	.short	0x0064
        /*001c*/ 	.short	0x0082
	.zero		2


//--------------------- .nv.info                  --------------------------
	.section	.nv.info,"",@"SHT_CUDA_INFO"
	.align	4


	//----- nvinfo : EIATTR_REGCOUNT
	.align		4
        /*0000*/ 	.byte	0x04, 0x2f
        /*0002*/ 	.short	(.L_1 - .L_0)
	.align		4
.L_0:
        /*0004*/ 	.word	index@(_Z12stencilNaivePfS_i)
        /*0008*/ 	.word	0x00000014


	//----- nvinfo : EIATTR_FRAME_SIZE
	.align		4
.L_1:
        /*000c*/ 	.byte	0x04, 0x11
        /*000e*/ 	.short	(.L_3 - .L_2)
	.align		4
.L_2:
        /*0010*/ 	.word	index@(_Z12stencilNaivePfS_i)
        /*0014*/ 	.word	0x00000000


	//----- nvinfo : EIATTR_REGCOUNT
	.align		4
.L_3:
        /*0018*/ 	.byte	0x04, 0x2f
        /*001a*/ 	.short	(.L_5 - .L_4)
	.align		4
.L_4:
        /*001c*/ 	.word	index@(_Z13stencilSharedPfS_i)
        /*0020*/ 	.word	0x00000016


	//----- nvinfo : EIATTR_FRAME_SIZE
	.align		4
.L_5:
        /*0024*/ 	.byte	0x04, 0x11
        /*0026*/ 	.short	(.L_7 - .L_6)
	.align		4
.L_6:
        /*0028*/ 	.word	index@(_Z13stencilSharedPfS_i)
        /*002c*/ 	.word	0x00000000


	//----- nvinfo : EIATTR_MIN_STACK_SIZE
	.align		4
.L_7:
        /*0030*/ 	.byte	0x04, 0x12
        /*0032*/ 	.short	(.L_9 - .L_8)
	.align		4
.L_8:
        /*0034*/ 	.word	index@(_Z13stencilSharedPfS_i)
        /*0038*/ 	.word	0x00000000


	//----- nvinfo : EIATTR_MIN_STACK_SIZE
	.align		4
.L_9:
        /*003c*/ 	.byte	0x04, 0x12
        /*003e*/ 	.short	(.L_11 - .L_10)
	.align		4
.L_10:
        /*0040*/ 	.word	index@(_Z12stencilNaivePfS_i)
        /*0044*/ 	.word	0x00000000
.L_11:


//--------------------- .nv.compat                --------------------------
	.section	.nv.compat,"",@"SHT_CUDA_COMPAT_INFO"
	.align	4
        /*0000*/ 	.byte	0x02, 0x09, 0x00, 0x00, 0x02, 0x02, 0x01, 0x00, 0x02, 0x05, 0x05, 0x00, 0x03, 0x07, 0x01, 0x01
        /*0010*/ 	.byte	0x02, 0x03, 0x00, 0x00, 0x02, 0x06, 0x01, 0x00, 0x04, 0x0b, 0x08, 0x00, 0x09, 0x00, 0x00, 0x00
        /*0020*/ 	.byte	0x00, 0x00, 0x00, 0x00


//--------------------- .nv.info._Z13stencilSharedPfS_i --------------------------
	.section	.nv.info._Z13stencilSharedPfS_i,"",@"SHT_CUDA_INFO"
	.sectionflags	@""
	.align	4


	//----- nvinfo : EIATTR_CUDA_API_VERSION
	.align		4
        /*0000*/ 	.byte	0x04, 0x37
        /*0002*/ 	.short	(.L_13 - .L_12)
.L_12:
        /*0004*/ 	.word	0x00000082


	//----- nvinfo : EIATTR_KPARAM_INFO
	.align		4
.L_13:
        /*0008*/ 	.byte	0x04, 0x17
        /*000a*/ 	.short	(.L_15 - .L_14)
.L_14:
        /*000c*/ 	.word	0x00000000
        /*0010*/ 	.short	0x0002
        /*0012*/ 	.short	0x0010
        /*0014*/ 	.byte	0x00, 0xf0, 0x11, 0x00


	//----- nvinfo : EIATTR_KPARAM_INFO
	.align		4
.L_15:
        /*0018*/ 	.byte	0x04, 0x17
        /*001a*/ 	.short	(.L_17 - .L_16)
.L_16:
        /*001c*/ 	.word	0x00000000
        /*0020*/ 	.short	0x0001
        /*0022*/ 	.short	0x0008
        /*0024*/ 	.byte	0x00, 0xf5, 0x21, 0x00


	//----- nvinfo : EIATTR_KPARAM_INFO
	.align		4
.L_17:
        /*0028*/ 	.byte	0x04, 0x17
        /*002a*/ 	.short	(.L_19 - .L_18)
.L_18:
        /*002c*/ 	.word	0x00000000
        /*0030*/ 	.short	0x0000
        /*0032*/ 	.short	0x0000
        /*0034*/ 	.byte	0x00, 0xf5, 0x21, 0x00


	//----- nvinfo : EIATTR_SPARSE_MMA_MASK
	.align		4
.L_19:
        /*0038*/ 	.byte	0x03, 0x50
        /*003a*/ 	.short	0x0000


	//----- nvinfo : EIATTR_MAXREG_COUNT
	.align		4
        /*003c*/ 	.byte	0x03, 0x1b
        /*003e*/ 	.short	0x00ff


	//----- nvinfo : EIATTR_NUM_BARRIERS
	.align		4
        /*0040*/ 	.byte	0x02, 0x4c
        /*0042*/ 	.byte	0x01
	.zero		1


	//----- nvinfo : EIATTR_MERCURY_ISA_VERSION
	.align		4
        /*0044*/ 	.byte	0x03, 0x5f
        /*0046*/ 	.short	0x0101


	//----- nvinfo : EIATTR_VRC_CTA_INIT_COUNT
	.align		4
        /*0048*/ 	.byte	0x02, 0x4a
	.zero		1
	.zero		1


	//----- nvinfo : EIATTR_EXIT_INSTR_OFFSETS
	.align		4
        /*004c*/ 	.byte	0x04, 0x1c
        /*004e*/ 	.short	(.L_21 - .L_20)


	//   ....[0]....
.L_20:
        /*0050*/ 	.word	0x000002b0


	//   ....[1]....
        /*0054*/ 	.word	0x00000310


	//   ....[2]....
        /*0058*/ 	.word	0x00000450


	//----- nvinfo : EIATTR_CBANK_PARAM_SIZE
	.align		4
.L_21:
        /*005c*/ 	.byte	0x03, 0x19
        /*005e*/ 	.short	0x0014


	//----- nvinfo : EIATTR_PARAM_CBANK
	.align		4
        /*0060*/ 	.byte	0x04, 0x0a
        /*0062*/ 	.short	(.L_23 - .L_22)
	.align		4
.L_22:
        /*0064*/ 	.word	index@(.nv.constant0._Z13stencilSharedPfS_i)
        /*0068*/ 	.short	0x0380
        /*006a*/ 	.short	0x0014


	//----- nvinfo : EIATTR_SW_WAR
	.align		4
.L_23:
        /*006c*/ 	.byte	0x04, 0x36
        /*006e*/ 	.short	(.L_25 - .L_24)
.L_24:
        /*0070*/ 	.word	0x00000008
.L_25:


//--------------------- .nv.info._Z12stencilNaivePfS_i --------------------------
	.section	.nv.info._Z12stencilNaivePfS_i,"",@"SHT_CUDA_INFO"
	.sectionflags	@""
	.align	4


	//----- nvinfo : EIATTR_CUDA_API_VERSION
	.align		4
        /*0000*/ 	.byte	0x04, 0x37
        /*0002*/ 	.short	(.L_27 - .L_26)
.L_26:
        /*0004*/ 	.word	0x00000082


	//----- nvinfo : EIATTR_KPARAM_INFO
	.align		4
.L_27:
        /*0008*/ 	.byte	0x04, 0x17
        /*000a*/ 	.short	(.L_29 - .L_28)
.L_28:
        /*000c*/ 	.word	0x00000000
        /*0010*/ 	.short	0x0002
        /*0012*/ 	.short	0x0010
        /*0014*/ 	.byte	0x00, 0xf0, 0x11, 0x00


	//----- nvinfo : EIATTR_KPARAM_INFO
	.align		4
.L_29:
        /*0018*/ 	.byte	0x04, 0x17
        /*001a*/ 	.short	(.L_31 - .L_30)
.L_30:
        /*001c*/ 	.word	0x00000000
        /*0020*/ 	.short	0x0001
        /*0022*/ 	.short	0x0008
        /*0024*/ 	.byte	0x00, 0xf5, 0x21, 0x00


	//----- nvinfo : EIATTR_KPARAM_INFO
	.align		4
.L_31:
        /*0028*/ 	.byte	0x04, 0x17
        /*002a*/ 	.short	(.L_33 - .L_32)
.L_32:
        /*002c*/ 	.word	0x00000000
        /*0030*/ 	.short	0x0000
        /*0032*/ 	.short	0x0000
        /*0034*/ 	.byte	0x00, 0xf5, 0x21, 0x00


	//----- nvinfo : EIATTR_SPARSE_MMA_MASK
	.align		4
.L_33:
        /*0038*/ 	.byte	0x03, 0x50
        /*003a*/ 	.short	0x0000


	//----- nvinfo : EIATTR_MAXREG_COUNT
	.align		4
        /*003c*/ 	.byte	0x03, 0x1b
        /*003e*/ 	.short	0x00ff


	//----- nvinfo : EIATTR_MERCURY_ISA_VERSION
	.align		4
        /*0040*/ 	.byte	0x03, 0x5f
        /*0042*/ 	.short	0x0101


	//----- nvinfo : EIATTR_VRC_CTA_INIT_COUNT
	.align		4
        /*0044*/ 	.byte	0x02, 0x4a
	.zero		1
	.zero		1


	//----- nvinfo : EIATTR_EXIT_INSTR_OFFSETS
	.align		4
        /*0048*/ 	.byte	0x04, 0x1c
        /*004a*/ 	.short	(.L_35 - .L_34)


	//   ....[0]....
.L_34:
        /*004c*/ 	.word	0x00000150


	//   ....[1]....
        /*0050*/ 	.word	0x00000380


	//----- nvinfo : EIATTR_CBANK_PARAM_SIZE
	.align		4
.L_35:
        /*0054*/ 	.byte	0x03, 0x19
        /*0056*/ 	.short	0x0014


	//----- nvinfo : EIATTR_PARAM_CBANK
	.align		4
        /*0058*/ 	.byte	0x04, 0x0a
        /*005a*/ 	.short	(.L_37 - .L_36)
	.align		4
.L_36:
        /*005c*/ 	.word	index@(.nv.constant0._Z12stencilNaivePfS_i)
        /*0060*/ 	.short	0x0380
        /*0062*/ 	.short	0x0014


	//----- nvinfo : EIATTR_SW_WAR
	.align		4
.L_37:
        /*0064*/ 	.byte	0x04, 0x36
        /*0066*/ 	.short	(.L_39 - .L_38)
.L_38:
        /*0068*/ 	.word	0x00000008
.L_39:


//--------------------- .nv.callgraph             --------------------------
	.section	.nv.callgraph,"",@"SHT_CUDA_CALLGRAPH"
	.align	4
	.sectionentsize	8
	.align		4
        /*0000*/ 	.word	0x00000000
	.align		4
        /*0004*/ 	.word	0xffffffff
	.align		4
        /*0008*/ 	.word	0x00000000
	.align		4
        /*000c*/ 	.word	0xfffffffe
	.align		4
        /*0010*/ 	.word	0x00000000
	.align		4
        /*0014*/ 	.word	0xfffffffd
	.align		4
        /*0018*/ 	.word	0x00000000
	.align		4
        /*001c*/ 	.word	0xfffffffc


//--------------------- .text._Z13stencilSharedPfS_i --------------------------
	.section	.text._Z13stencilSharedPfS_i,"ax",@progbits
	.align	128
        .global         _Z13stencilSharedPfS_i
        .type           _Z13stencilSharedPfS_i,@function
        .size           _Z13stencilSharedPfS_i,(.L_x_2 - _Z13stencilSharedPfS_i)
        .other          _Z13stencilSharedPfS_i,@"STO_CUDA_ENTRY STV_DEFAULT"
_Z13stencilSharedPfS_i:
.text._Z13stencilSharedPfS_i:
[----:B------:R-:W-:Y:S01]  /*0000*/  LDC R1, c[0x0][0x37c] ;  /* 0x0000df00ff017b82 */ /* 0x000fe20000000800 */
[----:B------:R-:W0:Y:S01]  /*0010*/  S2R R10, SR_TID.X ;  /* 0x00000000000a7919 */ /* 0x000e220000002100 */
[----:B------:R-:W1:Y:S01]  /*0020*/  LDCU UR8, c[0x0][0x390] ;  /* 0x00007200ff0877ac */ /* 0x000e620008000800 */
[----:B------:R-:W2:Y:S01]  /*0030*/  S2R R7, SR_CTAID.Y ;  /* 0x0000000000077919 */ /* 0x000ea20000002600 */
[----:B------:R-:W3:Y:S01]  /*0040*/  LDCU.64 UR6, c[0x0][0x358] ;  /* 0x00006b00ff0677ac */ /* 0x000ee20008000a00 */
[----:B------:R-:W2:Y:S01]  /*0050*/  S2R R12, SR_TID.Y ;  /* 0x00000000000c7919 */ /* 0x000ea20000002200 */
[----:B------:R-:W4:Y:S01]  /*0060*/  S2R R8, SR_CTAID.Z ;  /* 0x0000000000087919 */ /* 0x000f220000002700 */
[----:B------:R-:W4:Y:S01]  /*0070*/  S2R R11, SR_TID.Z ;  /* 0x00000000000b7919 */ /* 0x000f220000002300 */
[----:B------:R-:W5:Y:S01]  /*0080*/  S2R R3, SR_CTAID.X ;  /* 0x0000000000037919 */ /* 0x000f620000002500 */
[----:B0-----:R-:W-:Y:S02]  /*0090*/  VIADD R6, R10, 0xffffffff ;  /* 0xffffffff0a067836 */ /* 0x001fe40000000000 */
[----:B--2---:R-:W-:-:S04]  /*00a0*/  IMAD R7, R7, 0x6, R12 ;  /* 0x0000000607077824 */ /* 0x004fc800078e020c */
[C---:B------:R-:W-:Y:S01]  /*00b0*/  VIADD R5, R7.reuse, 0xffffffff ;  /* 0xffffffff07057836 */ /* 0x040fe20000000000 */
[----:B-1----:R-:W-:Y:S01]  /*00c0*/  ISETP.GT.AND P1, PT, R7, UR8, PT ;  /* 0x0000000807007c0c */ /* 0x002fe2000bf24270 */
[----:B----4-:R-:W-:-:S03]  /*00d0*/  IMAD R8, R8, 0x6, R11 ;  /* 0x0000000608087824 */ /* 0x010fc600078e020b */
[----:B------:R-:W-:Y:S01]  /*00e0*/  ISETP.NE.AND P1, PT, R7, RZ, !P1 ;  /* 0x000000ff0700720c */ /* 0x000fe20004f25270 */
[----:B-----5:R-:W-:Y:S01]  /*00f0*/  IMAD R0, R3, 0x6, R6 ;  /* 0x0000000603007824 */ /* 0x020fe200078e0206 */
[C---:B------:R-:W-:Y:S02]  /*0100*/  ISETP.GT.AND P2, PT, R8.reuse, UR8, PT ;  /* 0x0000000808007c0c */ /* 0x040fe4000bf44270 */
[----:B------:R-:W-:Y:S02]  /*0110*/  IADD3 R4, PT, PT, R8, -0x1, RZ ;  /* 0xffffffff08047810 */ /* 0x000fe40007ffe0ff */
[----:B------:R-:W-:Y:S02]  /*0120*/  ISETP.GE.AND P0, PT, R0, UR8, PT ;  /* 0x0000000800007c0c */ /* 0x000fe4000bf06270 */
[----:B------:R-:W-:Y:S02]  /*0130*/  ISETP.NE.AND P2, PT, R8, RZ, !P2 ;  /* 0x000000ff0800720c */ /* 0x000fe40005745270 */
[----:B------:R-:W-:-:S04]  /*0140*/  ISETP.GT.AND P0, PT, R0, -0x1, !P0 ;  /* 0xffffffff0000780c */ /* 0x000fc80004704270 */
[----:B------:R-:W-:-:S13]  /*0150*/  PLOP3.LUT P0, PT, P2, P0, P1, 0x80, 0x0 ;  /* 0x000000000000781c */ /* 0x000fda0001701010 */
[----:B------:R-:W0:Y:S01]  /*0160*/  @P0 LDC.64 R2, c[0x0][0x380] ;  /* 0x0000e000ff020b82 */ /* 0x000e220000000a00 */
[----:B------:R-:W-:-:S04]  /*0170*/  @P0 IMAD R9, R4, UR8, R5 ;  /* 0x0000000804090c24 */ /* 0x000fc8000f8e0205 */
[----:B------:R-:W-:-:S04]  /*0180*/  @P0 IMAD R9, R9, UR8, R0 ;  /* 0x0000000809090c24 */ /* 0x000fc8000f8e0200 */
[----:B0-----:R-:W-:-:S06]  /*0190*/  @P0 IMAD.WIDE.U32 R2, R9, 0x4, R2 ;  /* 0x0000000409020825 */ /* 0x001fcc00078e0002 */
[----:B---3--:R-:W2:Y:S01]  /*01a0*/  @P0 LDG.E R2, desc[UR6][R2.64] ;  /* 0x0000000602020981 */ /* 0x008ea2000c1e1900 */
[----:B------:R-:W0:Y:S01]  /*01b0*/  S2UR UR5, SR_CgaCtaId ;  /* 0x00000000000579c3 */ /* 0x000e220000008800 */
[----:B------:R-:W-:Y:S02]  /*01c0*/  UIADD3 UR4, UPT, UPT, UR8, -0x1, URZ ;  /* 0xffffffff08047890 */ /* 0x000fe4000fffe0ff */
[----:B------:R-:W-:-:S04]  /*01d0*/  ISETP.GE.AND P2, PT, R8, UR8, PT ;  /* 0x0000000808007c0c */ /* 0x000fc8000bf46270 */
[----:B------:R-:W-:Y:S02]  /*01e0*/  ISETP.GT.U32.AND P2, PT, R8, 0x1, !P2 ;  /* 0x000000010800780c */ /* 0x000fe40005744070 */
[----:B------:R-:W-:Y:S01]  /*01f0*/  ISETP.GE.AND P1, PT, R0, UR4, PT ;  /* 0x0000000400007c0c */ /* 0x000fe2000bf26270 */
[----:B------:R-:W-:-:S03]  /*0200*/  UMOV UR4, 0x400 ;  /* 0x0000040000047882 */ /* 0x000fc60000000000 */
[----:B------:R-:W-:-:S04]  /*0210*/  ISETP.GT.AND P1, PT, R0, RZ, !P1 ;  /* 0x000000ff0000720c */ /* 0x000fc80004f24270 */
[----:B------:R-:W-:-:S04]  /*0220*/  ISETP.GT.U32.AND P1, PT, R7, 0x1, P1 ;  /* 0x000000010700780c */ /* 0x000fc80000f24070 */
[----:B------:R-:W-:Y:S01]  /*0230*/  ISETP.LT.AND P1, PT, R7, UR8, P1 ;  /* 0x0000000807007c0c */ /* 0x000fe20008f21270 */
[----:B0-----:R-:W-:-:S03]  /*0240*/  ULEA UR4, UR5, UR4, 0x18 ;  /* 0x0000000405047291 */ /* 0x001fc6000f8ec0ff */
[----:B------:R-:W-:-:S03]  /*0250*/  PLOP3.LUT P1, PT, P1, P2, PT, 0x80, 0x8 ;  /* 0x000000000008781c */ /* 0x000fc60000f25070 */
[----:B------:R-:W-:-:S05]  /*0260*/  LEA R9, R11, UR4, 0x8 ;  /* 0x000000040b097c11 */ /* 0x000fca000f8e40ff */
[----:B------:R-:W-:-:S05]  /*0270*/  IMAD R9, R12, 0x20, R9 ;  /* 0x000000200c097824 */ /* 0x000fca00078e0209 */
[----:B------:R-:W-:-:S05]  /*0280*/  LEA R9, R10, R9, 0x2 ;  /* 0x000000090a097211 */ /* 0x000fca00078e10ff */
[----:B--2---:R0:W-:Y:S01]  /*0290*/  @P0 STS [R9], R2 ;  /* 0x0000000209000388 */ /* 0x0041e20000000800 */
[----:B------:R-:W-:Y:S06]  /*02a0*/  BAR.SYNC.DEFER_BLOCKING 0x0 ;  /* 0x0000000000007b1d */ /* 0x000fec0000010000 */
[----:B------:R-:W-:Y:S05]  /*02b0*/  @!P1 EXIT ;  /* 0x000000000000994d */ /* 0x000fea0003800000 */
[----:B------:R-:W-:-:S04]  /*02c0*/  ISETP.GT.U32.AND P0, PT, R12, 0x6, PT ;  /* 0x000000060c00780c */ /* 0x000fc80003f04070 */
[----:B------:R-:W-:-:S04]  /*02d0*/  ISETP.GT.U32.OR P0, PT, R6, 0x5, P0 ;  /* 0x000000050600780c */ /* 0x000fc80000704470 */
[----:B------:R-:W-:-:S04]  /*02e0*/  ISETP.EQ.OR P0, PT, R12, RZ, P0 ;  /* 0x000000ff0c00720c */ /* 0x000fc80000702670 */
[----:B------:R-:W-:-:S04]  /*02f0*/  ISETP.EQ.OR P0, PT, R11, RZ, P0 ;  /* 0x000000ff0b00720c */ /* 0x000fc80000702670 */
[----:B------:R-:W-:-:S13]  /*0300*/  ISETP.GT.U32.OR P0, PT, R11, 0x6, P0 ;  /* 0x000000060b00780c */ /* 0x000fda0000704470 */
[----:B------:R-:W-:Y:S05]  /*0310*/  @P0 EXIT ;  /* 0x000000000000094d */ /* 0x000fea0003800000 */
[----:B------:R-:W1:Y:S01]  /*0320*/  LDS R7, [R9+-0x4] ;  /* 0xfffffc0009077984 */ /* 0x000e620000000800 */
[----:B0-----:R-:W0:Y:S01]  /*0330*/  LDC.64 R2, c[0x0][0x388] ;  /* 0x0000e200ff027b82 */ /* 0x001e220000000a00 */
[----:B------:R-:W-:Y:S02]  /*0340*/  IMAD R5, R4, UR8, R5 ;  /* 0x0000000804057c24 */ /* 0x000fe4000f8e0205 */
[----:B------:R-:W2:Y:S02]  /*0350*/  LDS R6, [R9] ;  /* 0x0000000009067984 */ /* 0x000ea40000000800 */
[----:B------:R-:W-:Y:S02]  /*0360*/  IMAD R5, R5, UR8, R0 ;  /* 0x0000000805057c24 */ /* 0x000fe4000f8e0200 */
[----:B------:R-:W3:Y:S04]  /*0370*/  LDS R11, [R9+0x4] ;  /* 0x00000400090b7984 */ /* 0x000ee80000000800 */
[----:B------:R-:W4:Y:S04]  /*0380*/  LDS R13, [R9+-0x20] ;  /* 0xffffe000090d7984 */ /* 0x000f280000000800 */
[----:B------:R-:W5:Y:S04]  /*0390*/  LDS R15, [R9+0x20] ;  /* 0x00002000090f7984 */ /* 0x000f680000000800 */
[----:B------:R-:W5:Y:S04]  /*03a0*/  LDS R17, [R9+-0x100] ;  /* 0xffff000009117984 */ /* 0x000f680000000800 */
[----:B------:R-:W5:Y:S01]  /*03b0*/  LDS R19, [R9+0x100] ;  /* 0x0001000009137984 */ /* 0x000f620000000800 */
[----:B0-----:R-:W-:-:S04]  /*03c0*/  IMAD.WIDE.U32 R2, R5, 0x4, R2 ;  /* 0x0000000405027825 */ /* 0x001fc800078e0002 */
[----:B-1----:R-:W-:-:S04]  /*03d0*/  FMUL R7, R7, 0.5 ;  /* 0x3f00000007077820 */ /* 0x002fc80000400000 */
[----:B--2---:R-:W-:-:S04]  /*03e0*/  FFMA R6, R6, 0.5, R7 ;  /* 0x3f00000006067823 */ /* 0x004fc80000000007 */
[----:B---3--:R-:W-:-:S04]  /*03f0*/  FFMA R6, R11, 0.5, R6 ;  /* 0x3f0000000b067823 */ /* 0x008fc80000000006 */
[----:B----4-:R-:W-:-:S04]  /*0400*/  FFMA R6, R13, 0.5, R6 ;  /* 0x3f0000000d067823 */ /* 0x010fc80000000006 */
[----:B-----5:R-:W-:-:S04]  /*0410*/  FFMA R6, R15, 0.5, R6 ;  /* 0x3f0000000f067823 */ /* 0x020fc80000000006 */
[----:B------:R-:W-:-:S04]  /*0420*/  FFMA R6, R17, 0.5, R6 ;  /* 0x3f00000011067823 */ /* 0x000fc80000000006 */
[----:B------:R-:W-:-:S05]  /*0430*/  FFMA R19, R19, 0.5, R6 ;  /* 0x3f00000013137823 */ /* 0x000fca0000000006 */
[----:B------:R-:W-:Y:S01]  /*0440*/  STG.E desc[UR6][R2.64], R19 ;  /* 0x0000001302007986 */ /* 0x000fe2000c101906 */
[----:B------:R-:W-:Y:S05]  /*0450*/  EXIT ;  /* 0x000000000000794d */ /* 0x000fea0003800000 */
.L_x_0:
[----:B------:R-:W-:-:S00]  /*0460*/  BRA `(.L_x_0) ;  /* 0xfffffffc00fc7947 */ /* 0x000fc0000383ffff */
[----:B------:R-:W-:-:S00]  /*0470*/  NOP ;  /* 0x0000000000007918 */ /* 0x000fc00000000000 */
        /* <DEDUP_REMOVED lines=8> */
.L_x_2:


//--------------------- .text._Z12stencilNaivePfS_i --------------------------
	.section	.text._Z12stencilNaivePfS_i,"ax",@progbits
	.align	128
        .global         _Z12stencilNaivePfS_i
        .type           _Z12stencilNaivePfS_i,@function
        .size           _Z12stencilNaivePfS_i,(.L_x_3 - _Z12stencilNaivePfS_i)
        .other          _Z12stencilNaivePfS_i,@"STO_CUDA_ENTRY STV_DEFAULT"
_Z12stencilNaivePfS_i:
.text._Z12stencilNaivePfS_i:
[----:B------:R-:W-:Y:S01]  /*0000*/  LDC R1, c[0x0][0x37c] ;  /* 0x0000df00ff017b82 */ /* 0x000fe20000000800 */
[----:B------:R-:W0:Y:S07]  /*0010*/  S2R R3, SR_TID.X ;  /* 0x0000000000037919 */ /* 0x000e2e0000002100 */
[----:B------:R-:W0:Y:S01]  /*0020*/  S2UR UR4, SR_CTAID.X ;  /* 0x00000000000479c3 */ /* 0x000e220000002500 */
[----:B------:R-:W1:Y:S01]  /*0030*/  S2R R5, SR_TID.Y ;  /* 0x0000000000057919 */ /* 0x000e620000002200 */
[----:B------:R-:W2:Y:S06]  /*0040*/  S2R R7, SR_TID.Z ;  /* 0x0000000000077919 */ /* 0x000eac0000002300 */
[----:B------:R-:W0:Y:S08]  /*0050*/  LDC R0, c[0x0][0x360] ;  /* 0x0000d800ff007b82 */ /* 0x000e300000000800 */
[----:B------:R-:W3:Y:S08]  /*0060*/  LDC R9, c[0x0][0x390] ;  /* 0x0000e400ff097b82 */ /* 0x000ef00000000800 */
[----:B------:R-:W1:Y:S08]  /*0070*/  S2UR UR5, SR_CTAID.Y ;  /* 0x00000000000579c3 */ /* 0x000e700000002600 */
[----:B------:R-:W1:Y:S01]  /*0080*/  LDC R4, c[0x0][0x364] ;  /* 0x0000d900ff047b82 */ /* 0x000e620000000800 */
[----:B0-----:R-:W-:-:S07]  /*0090*/  IMAD R0, R0, UR4, R3 ;  /* 0x0000000400007c24 */ /* 0x001fce000f8e0203 */
[----:B------:R-:W2:Y:S01]  /*00a0*/  S2UR UR6, SR_CTAID.Z ;  /* 0x00000000000679c3 */ /* 0x000ea20000002700 */
[----:B---3--:R-:W-:-:S04]  /*00b0*/  IADD3 R3, PT, PT, R9, -0x1, RZ ;  /* 0xffffffff09037810 */ /* 0x008fc80007ffe0ff */
[----:B------:R-:W-:-:S03]  /*00c0*/  ISETP.GE.AND P0, PT, R0, R3, PT ;  /* 0x000000030000720c */ /* 0x000fc60003f06270 */
[----:B------:R-:W2:Y:S01]  /*00d0*/  LDC R6, c[0x0][0x368] ;  /* 0x0000da00ff067b82 */ /* 0x000ea20000000800 */
[----:B------:R-:W-:Y:S01]  /*00e0*/  ISETP.LT.OR P0, PT, R0, 0x1, P0 ;  /* 0x000000010000780c */ /* 0x000fe20000701670 */
[----:B-1----:R-:W-:-:S05]  /*00f0*/  IMAD R4, R4, UR5, R5 ;  /* 0x0000000504047c24 */ /* 0x002fca000f8e0205 */
[----:B------:R-:W-:-:S04]  /*0100*/  ISETP.EQ.OR P0, PT, R4, RZ, P0 ;  /* 0x000000ff0400720c */ /* 0x000fc80000702670 */
[----:B------:R-:W-:Y:S01]  /*0110*/  ISETP.GE.OR P0, PT, R4, R3, P0 ;  /* 0x000000030400720c */ /* 0x000fe20000706670 */
[----:B--2---:R-:W-:-:S05]  /*0120*/  IMAD R6, R6, UR6, R7 ;  /* 0x0000000606067c24 */ /* 0x004fca000f8e0207 */
[----:B------:R-:W-:-:S04]  /*0130*/  ISETP.EQ.OR P0, PT, R6, RZ, P0 ;  /* 0x000000ff0600720c */ /* 0x000fc80000702670 */
[----:B------:R-:W-:-:S13]  /*0140*/  ISETP.GE.OR P0, PT, R6, R3, P0 ;  /* 0x000000030600720c */ /* 0x000fda0000706670 */
[----:B------:R-:W-:Y:S05]  /*0150*/  @P0 EXIT ;  /* 0x000000000000094d */ /* 0x000fea0003800000 */
[----:B------:R-:W0:Y:S01]  /*0160*/  LDC.64 R2, c[0x0][0x380] ;  /* 0x0000e000ff027b82 */ /* 0x000e220000000a00 */
[----:B------:R-:W1:Y:S01]  /*0170*/  LDCU.64 UR4, c[0x0][0x358] ;  /* 0x00006b00ff0477ac */ /* 0x000e620008000a00 */
[-C--:B------:R-:W-:Y:S02]  /*0180*/  IMAD R8, R6, R9.reuse, RZ ;  /* 0x0000000906087224 */ /* 0x080fe400078e02ff */
[CC--:B------:R-:W-:Y:S02]  /*0190*/  IMAD R14, R4.reuse, R9.reuse, R0 ;  /* 0x00000009040e7224 */ /* 0x0c0fe400078e0200 */
[-C--:B------:R-:W-:Y:S02]  /*01a0*/  IMAD R11, R4, R9.reuse, -R9 ;  /* 0x00000009040b7224 */ /* 0x080fe400078e0a09 */
[----:B------:R-:W-:-:S03]  /*01b0*/  IMAD R5, R8, R9, R14 ;  /* 0x0000000908057224 */ /* 0x000fc600078e020e */
[----:B------:R-:W-:Y:S02]  /*01c0*/  IADD3 R11, PT, PT, R0, R11, RZ ;  /* 0x0000000b000b7210 */ /* 0x000fe40007ffe0ff */
[----:B------:R-:W-:-:S03]  /*01d0*/  IADD3 R12, PT, PT, R8, -R9, RZ ;  /* 0x80000009080c7210 */ /* 0x000fc60007ffe0ff */
[----:B------:R-:W-:Y:S02]  /*01e0*/  IMAD R11, R8, R9, R11 ;  /* 0x00000009080b7224 */ /* 0x000fe400078e020b */
[----:B0-----:R-:W-:-:S05]  /*01f0*/  IMAD.WIDE R6, R5, 0x4, R2 ;  /* 0x0000000405067825 */ /* 0x001fca00078e0202 */
[----:B-1----:R-:W2:Y:S01]  /*0200*/  LDG.E R0, desc[UR4][R6.64+-0x4] ;  /* 0xfffffc0406007981 */ /* 0x002ea2000c1e1900 */
[----:B------:R-:W-:-:S03]  /*0210*/  IMAD.WIDE R10, R11, 0x4, R2 ;  /* 0x000000040b0a7825 */ /* 0x000fc600078e0202 */
[----:B------:R-:W3:Y:S01]  /*0220*/  LDG.E R4, desc[UR4][R6.64] ;  /* 0x0000000406047981 */ /* 0x000ee2000c1e1900 */
[C---:B------:R-:W-:Y:S01]  /*0230*/  LEA R16, R9.reuse, R12, 0x1 ;  /* 0x0000000c09107211 */ /* 0x040fe200078e08ff */
[----:B------:R-:W-:Y:S02]  /*0240*/  IMAD R15, R12, R9, R14 ;  /* 0x000000090c0f7224 */ /* 0x000fe400078e020e */
[----:B------:R2:W4:Y:S01]  /*0250*/  LDG.E R8, desc[UR4][R6.64+0x4] ;  /* 0x0000040406087981 */ /* 0x000522000c1e1900 */
[----:B------:R-:W-:-:S03]  /*0260*/  IMAD.WIDE R12, R9, 0x4, R6 ;  /* 0x00000004090c7825 */ /* 0x000fc600078e0206 */
[----:B------:R-:W5:Y:S01]  /*0270*/  LDG.E R10, desc[UR4][R10.64] ;  /* 0x000000040a0a7981 */ /* 0x000f62000c1e1900 */
[----:B------:R-:W-:Y:S02]  /*0280*/  IMAD R17, R16, R9, R14 ;  /* 0x0000000910117224 */ /* 0x000fe400078e020e */
[--C-:B------:R-:W-:Y:S01]  /*0290*/  IMAD.WIDE R14, R15, 0x4, R2.reuse ;  /* 0x000000040f0e7825 */ /* 0x100fe200078e0202 */
[----:B------:R-:W5:Y:S03]  /*02a0*/  LDG.E R12, desc[UR4][R12.64] ;  /* 0x000000040c0c7981 */ /* 0x000f66000c1e1900 */
[----:B------:R-:W-:Y:S02]  /*02b0*/  IMAD.WIDE R16, R17, 0x4, R2 ;  /* 0x0000000411107825 */ /* 0x000fe400078e0202 */
[----:B------:R-:W5:Y:S01]  /*02c0*/  LDG.E R14, desc[UR4][R14.64] ;  /* 0x000000040e0e7981 */ /* 0x000f62000c1e1900 */
[----:B------:R-:W0:Y:S03]  /*02d0*/  LDC.64 R2, c[0x0][0x388] ;  /* 0x0000e200ff027b82 */ /* 0x000e260000000a00 */
[----:B------:R-:W5:Y:S01]  /*02e0*/  LDG.E R16, desc[UR4][R16.64] ;  /* 0x0000000410107981 */ /* 0x000f62000c1e1900 */
[----:B0-----:R-:W-:-:S04]  /*02f0*/  IMAD.WIDE R2, R5, 0x4, R2 ;  /* 0x0000000405027825 */ /* 0x001fc800078e0202 */
[----:B--2---:R-:W-:-:S04]  /*0300*/  FMUL R7, R0, 0.5 ;  /* 0x3f00000000077820 */ /* 0x004fc80000400000 */
[----:B---3--:R-:W-:-:S04]  /*0310*/  FFMA R7, R4, 0.5, R7 ;  /* 0x3f00000004077823 */ /* 0x008fc80000000007 */
[----:B----4-:R-:W-:-:S04]  /*0320*/  FFMA R7, R8, 0.5, R7 ;  /* 0x3f00000008077823 */ /* 0x010fc80000000007 */
[----:B-----5:R-:W-:-:S04]  /*0330*/  FFMA R7, R10, 0.5, R7 ;  /* 0x3f0000000a077823 */ /* 0x020fc80000000007 */
[----:B------:R-:W-:-:S04]  /*0340*/  FFMA R7, R12, 0.5, R7 ;  /* 0x3f0000000c077823 */ /* 0x000fc80000000007 */
[----:B------:R-:W-:-:S04]  /*0350*/  FFMA R7, R14, 0.5, R7 ;  /* 0x3f0000000e077823 */ /* 0x000fc80000000007 */
[----:B------:R-:W-:-:S05]  /*0360*/  FFMA R7, R16, 0.5, R7 ;  /* 0x3f00000010077823 */ /* 0x000fca0000000007 */
[----:B------:R-:W-:Y:S01]  /*0370*/  STG.E desc[UR4][R2.64], R7 ;  /* 0x0000000702007986 */ /* 0x000fe2000c101904 */
[----:B------:R-:W-:Y:S05]  /*0380*/  EXIT ;  /* 0x000000000000794d */ /* 0x000fea0003800000 */
.L_x_1:
        /* <DEDUP_REMOVED lines=15> */
.L_x_3:


//--------------------- .nv.shared._Z13stencilSharedPfS_i --------------------------
	.section	.nv.shared._Z13stencilSharedPfS_i,"aw",@nobits
	.sectionflags	@""
	.align	4
.nv.shared._Z13stencilSharedPfS_i:
	.zero		3072


//--------------------- .nv.shared.reserved.0     --------------------------
	.section	.nv.shared.reserved.0,"aw",@nobits
	.weak		__nv_reservedSMEM_offset_0_alias
	.size		__nv_reservedSMEM_offset_0_alias, 0, 64
	.other		__nv_reservedSMEM_offset_0_alias,@"STO_CUDA_RESERVED_SHARED STV_DEFAULT"
__nv_reservedSMEM_offset_0_alias:
	.zero		0
	.zero		64


//--------------------- .nv.constant0._Z13stencilSharedPfS_i --------------------------
	.section	.nv.constant0._Z13stencilSharedPfS_i,"a",@progbits
	.sectionflags	@""
	.align	4
.nv.constant0._Z13stencilSharedPfS_i:
	.zero		916


//--------------------- .nv.constant0._Z12stencilNaivePfS_i --------------------------
	.section	.nv.constant0._Z12stencilNaivePfS_i,"a",@progbits
	.sectionflags	@""
	.align	4
.nv.constant0._Z12stencilNaivePfS_i:
	.zero		916


//--------------------- SYMBOLS --------------------------

	.type		.nv.reservedSmem.offset0,@object
	.size		.nv.reservedSmem.offset0,0x4
	.type		.nv.reservedSmem.cap,@object
	.size		.nv.reservedSmem.cap,0x4
